//
// Generated by NVIDIA NVVM Compiler
//
// Compiler Build ID: CL-36424714
// Cuda compilation tools, release 13.0, V13.0.88
// Based on NVVM 20.0.0
//

.version 9.0
.target sm_100
.address_size 64

	// .globl	_ZN3cub18CUB_300001_SM_10006detail11EmptyKernelIvEEvv
.global .align 1 .b8 _ZN41_INTERNAL_9bdf1cda_4_k_cu_78f1ed59_2398884cuda3std3__45__cpo5beginE[1];
.global .align 1 .b8 _ZN41_INTERNAL_9bdf1cda_4_k_cu_78f1ed59_2398884cuda3std3__45__cpo3endE[1];
.global .align 1 .b8 _ZN41_INTERNAL_9bdf1cda_4_k_cu_78f1ed59_2398884cuda3std3__45__cpo6cbeginE[1];
.global .align 1 .b8 _ZN41_INTERNAL_9bdf1cda_4_k_cu_78f1ed59_2398884cuda3std3__45__cpo4cendE[1];
.global .align 1 .b8 _ZN41_INTERNAL_9bdf1cda_4_k_cu_78f1ed59_2398884cuda3std3__45__cpo6rbeginE[1];
.global .align 1 .b8 _ZN41_INTERNAL_9bdf1cda_4_k_cu_78f1ed59_2398884cuda3std3__45__cpo4rendE[1];
.global .align 1 .b8 _ZN41_INTERNAL_9bdf1cda_4_k_cu_78f1ed59_2398884cuda3std3__45__cpo7crbeginE[1];
.global .align 1 .b8 _ZN41_INTERNAL_9bdf1cda_4_k_cu_78f1ed59_2398884cuda3std3__45__cpo5crendE[1];
.global .align 1 .b8 _ZN41_INTERNAL_9bdf1cda_4_k_cu_78f1ed59_2398884cuda3std3__443_GLOBAL__N__9bdf1cda_4_k_cu_78f1ed59_2398886ignoreE[1];
.global .align 1 .b8 _ZN41_INTERNAL_9bdf1cda_4_k_cu_78f1ed59_2398884cuda3std3__419piecewise_constructE[1];
.global .align 1 .b8 _ZN41_INTERNAL_9bdf1cda_4_k_cu_78f1ed59_2398884cuda3std3__48in_placeE[1];
.global .align 1 .b8 _ZN41_INTERNAL_9bdf1cda_4_k_cu_78f1ed59_2398884cuda3std3__420unreachable_sentinelE[1];
.global .align 1 .b8 _ZN41_INTERNAL_9bdf1cda_4_k_cu_78f1ed59_2398884cuda3std3__47nulloptE[1];
.global .align 1 .b8 _ZN41_INTERNAL_9bdf1cda_4_k_cu_78f1ed59_2398884cuda3std3__48unexpectE[1];
.global .align 1 .b8 _ZN41_INTERNAL_9bdf1cda_4_k_cu_78f1ed59_2398884cuda3std6ranges3__45__cpo4swapE[1];
.global .align 1 .b8 _ZN41_INTERNAL_9bdf1cda_4_k_cu_78f1ed59_2398884cuda3std6ranges3__45__cpo9iter_moveE[1];
.global .align 1 .b8 _ZN41_INTERNAL_9bdf1cda_4_k_cu_78f1ed59_2398884cuda3std6ranges3__45__cpo5beginE[1];
.global .align 1 .b8 _ZN41_INTERNAL_9bdf1cda_4_k_cu_78f1ed59_2398884cuda3std6ranges3__45__cpo3endE[1];
.global .align 1 .b8 _ZN41_INTERNAL_9bdf1cda_4_k_cu_78f1ed59_2398884cuda3std6ranges3__45__cpo6cbeginE[1];
.global .align 1 .b8 _ZN41_INTERNAL_9bdf1cda_4_k_cu_78f1ed59_2398884cuda3std6ranges3__45__cpo4cendE[1];
.global .align 1 .b8 _ZN41_INTERNAL_9bdf1cda_4_k_cu_78f1ed59_2398884cuda3std6ranges3__45__cpo7advanceE[1];
.global .align 1 .b8 _ZN41_INTERNAL_9bdf1cda_4_k_cu_78f1ed59_2398884cuda3std6ranges3__45__cpo9iter_swapE[1];
.global .align 1 .b8 _ZN41_INTERNAL_9bdf1cda_4_k_cu_78f1ed59_2398884cuda3std6ranges3__45__cpo4nextE[1];
.global .align 1 .b8 _ZN41_INTERNAL_9bdf1cda_4_k_cu_78f1ed59_2398884cuda3std6ranges3__45__cpo4prevE[1];
.global .align 1 .b8 _ZN41_INTERNAL_9bdf1cda_4_k_cu_78f1ed59_2398884cuda3std6ranges3__45__cpo4dataE[1];
.global .align 1 .b8 _ZN41_INTERNAL_9bdf1cda_4_k_cu_78f1ed59_2398884cuda3std6ranges3__45__cpo5cdataE[1];
.global .align 1 .b8 _ZN41_INTERNAL_9bdf1cda_4_k_cu_78f1ed59_2398884cuda3std6ranges3__45__cpo4sizeE[1];
.global .align 1 .b8 _ZN41_INTERNAL_9bdf1cda_4_k_cu_78f1ed59_2398884cuda3std6ranges3__45__cpo5ssizeE[1];
.global .align 1 .b8 _ZN41_INTERNAL_9bdf1cda_4_k_cu_78f1ed59_2398884cuda3std6ranges3__45__cpo8distanceE[1];
.global .align 1 .b8 _ZN41_INTERNAL_9bdf1cda_4_k_cu_78f1ed59_2398886thrust24THRUST_300001_SM_1000_NS8cuda_cub3parE[1];
.global .align 1 .b8 _ZN41_INTERNAL_9bdf1cda_4_k_cu_78f1ed59_2398886thrust24THRUST_300001_SM_1000_NS8cuda_cub10par_nosyncE[1];
.global .align 1 .b8 _ZN41_INTERNAL_9bdf1cda_4_k_cu_78f1ed59_2398886thrust24THRUST_300001_SM_1000_NS6system6detail10sequential3seqE[1];
.global .align 1 .b8 _ZN41_INTERNAL_9bdf1cda_4_k_cu_78f1ed59_2398886thrust24THRUST_300001_SM_1000_NS6system3cpp3parE[1];
.global .align 1 .b8 _ZN41_INTERNAL_9bdf1cda_4_k_cu_78f1ed59_2398886thrust24THRUST_300001_SM_1000_NS12placeholders2_1E[1];
.global .align 1 .b8 _ZN41_INTERNAL_9bdf1cda_4_k_cu_78f1ed59_2398886thrust24THRUST_300001_SM_1000_NS12placeholders2_2E[1];
.global .align 1 .b8 _ZN41_INTERNAL_9bdf1cda_4_k_cu_78f1ed59_2398886thrust24THRUST_300001_SM_1000_NS12placeholders2_3E[1];
.global .align 1 .b8 _ZN41_INTERNAL_9bdf1cda_4_k_cu_78f1ed59_2398886thrust24THRUST_300001_SM_1000_NS12placeholders2_4E[1];
.global .align 1 .b8 _ZN41_INTERNAL_9bdf1cda_4_k_cu_78f1ed59_2398886thrust24THRUST_300001_SM_1000_NS12placeholders2_5E[1];
.global .align 1 .b8 _ZN41_INTERNAL_9bdf1cda_4_k_cu_78f1ed59_2398886thrust24THRUST_300001_SM_1000_NS12placeholders2_6E[1];
.global .align 1 .b8 _ZN41_INTERNAL_9bdf1cda_4_k_cu_78f1ed59_2398886thrust24THRUST_300001_SM_1000_NS12placeholders2_7E[1];
.global .align 1 .b8 _ZN41_INTERNAL_9bdf1cda_4_k_cu_78f1ed59_2398886thrust24THRUST_300001_SM_1000_NS12placeholders2_8E[1];
.global .align 1 .b8 _ZN41_INTERNAL_9bdf1cda_4_k_cu_78f1ed59_2398886thrust24THRUST_300001_SM_1000_NS12placeholders2_9E[1];
.global .align 1 .b8 _ZN41_INTERNAL_9bdf1cda_4_k_cu_78f1ed59_2398886thrust24THRUST_300001_SM_1000_NS12placeholders3_10E[1];
.global .align 1 .b8 _ZN41_INTERNAL_9bdf1cda_4_k_cu_78f1ed59_2398886thrust24THRUST_300001_SM_1000_NS3seqE[1];
.global .align 1 .b8 _ZN41_INTERNAL_9bdf1cda_4_k_cu_78f1ed59_2398886thrust24THRUST_300001_SM_1000_NS6deviceE[1];

.visible .entry _ZN3cub18CUB_300001_SM_10006detail11EmptyKernelIvEEvv()
{


	ret;

}


// ===== COMPILED SASS (sm_100) =====

	.target	sm_100

	.elftype	@"ET_EXEC"


//--------------------- .note.nv.tkinfo           --------------------------
	.section	.note.nv.tkinfo,"",@"SHT_NOTE"
	.sectionflags	@"SHF_NOTE_NV_TKINFO"
	.tkinfo
        /*0018*/ 	.word	0x00000002
        /*0030*/ 	.string	""
        /*0030*/ 	.string	"ptxas"
        /*0030*/ 	.string	"Cuda compilation tools, release 13.0, V13.0.88"
        /*0030*/ 	.string	"Build cuda_13.0.r13.0/compiler.36424714_0"
        /*0030*/ 	.string	"-arch sm_100 -m 64 "



//--------------------- .note.nv.cuinfo           --------------------------
	.section	.note.nv.cuinfo,"",@"SHT_NOTE"
	.sectionflags	@"SHF_NOTE_NV_CUINFO"
        /*0018*/ 	.short	0x0002
        /*001a*/ 	.short	0x0064
        /*001c*/ 	.short	0x0082
	.zero		2


//--------------------- .nv.info                  --------------------------
	.section	.nv.info,"",@"SHT_CUDA_INFO"
	.align	4


	//----- nvinfo : EIATTR_REGCOUNT
	.align		4
        /*0000*/ 	.byte	0x04, 0x2f
        /*0002*/ 	.short	(.L_46 - .L_45)
	.align		4
.L_45:
        /*0004*/ 	.word	index@(_ZN3cub18CUB_300001_SM_10006detail11EmptyKernelIvEEvv)
        /*0008*/ 	.word	0x00000004


	//----- nvinfo : EIATTR_FRAME_SIZE
	.align		4
.L_46:
        /*000c*/ 	.byte	0x04, 0x11
        /*000e*/ 	.short	(.L_48 - .L_47)
	.align		4
.L_47:
        /*0010*/ 	.word	index@(_ZN3cub18CUB_300001_SM_10006detail11EmptyKernelIvEEvv)
        /*0014*/ 	.word	0x00000000


	//----- nvinfo : EIATTR_MIN_STACK_SIZE
	.align		4
.L_48:
        /*0018*/ 	.byte	0x04, 0x12
        /*001a*/ 	.short	(.L_50 - .L_49)
	.align		4
.L_49:
        /*001c*/ 	.word	index@(_ZN3cub18CUB_300001_SM_10006detail11EmptyKernelIvEEvv)
        /*0020*/ 	.word	0x00000000
.L_50:


//--------------------- .nv.compat                --------------------------
	.section	.nv.compat,"",@"SHT_CUDA_COMPAT_INFO"
	.align	4
        /*0000*/ 	.byte	0x02, 0x09, 0x00, 0x00, 0x02, 0x02, 0x01, 0x00, 0x02, 0x05, 0x05, 0x00, 0x03, 0x07, 0x01, 0x01
        /*0010*/ 	.byte	0x02, 0x03, 0x00, 0x00, 0x02, 0x06, 0x01, 0x00, 0x04, 0x0b, 0x08, 0x00, 0x09, 0x00, 0x00, 0x00
        /*0020*/ 	.byte	0x00, 0x00, 0x00, 0x00


//--------------------- .nv.info._ZN3cub18CUB_300001_SM_10006detail11EmptyKernelIvEEvv --------------------------
	.section	.nv.info._ZN3cub18CUB_300001_SM_10006detail11EmptyKernelIvEEvv,"",@"SHT_CUDA_INFO"
	.sectionflags	@""
	.align	4


	//----- nvinfo : EIATTR_CUDA_API_VERSION
	.align		4
        /*0000*/ 	.byte	0x04, 0x37
        /*0002*/ 	.short	(.L_52 - .L_51)
.L_51:
        /*0004*/ 	.word	0x00000082


	//----- nvinfo : EIATTR_SPARSE_MMA_MASK
	.align		4
.L_52:
        /*0008*/ 	.byte	0x03, 0x50
        /*000a*/ 	.short	0x0000


	//----- nvinfo : EIATTR_MAXREG_COUNT
	.align		4
        /*000c*/ 	.byte	0x03, 0x1b
        /*000e*/ 	.short	0x00ff


	//----- nvinfo : EIATTR_MERCURY_ISA_VERSION
	.align		4
        /*0010*/ 	.byte	0x03, 0x5f
        /*0012*/ 	.short	0x0101


	//----- nvinfo : EIATTR_VRC_CTA_INIT_COUNT
	.align		4
        /*0014*/ 	.byte	0x02, 0x4a
	.zero		1
	.zero		1


	//----- nvinfo : EIATTR_EXIT_INSTR_OFFSETS
	.align		4
        /*0018*/ 	.byte	0x04, 0x1c
        /*001a*/ 	.short	(.L_54 - .L_53)


	//   ....[0]....
.L_53:
        /*001c*/ 	.word	0x00000010


	//----- nvinfo : EIATTR_SW_WAR
	.align		4
.L_54:
        /*0020*/ 	.byte	0x04, 0x36
        /*0022*/ 	.short	(.L_56 - .L_55)
.L_55:
        /*0024*/ 	.word	0x00000008
.L_56:


//--------------------- .nv.callgraph             --------------------------
	.section	.nv.callgraph,"",@"SHT_CUDA_CALLGRAPH"
	.align	4
	.sectionentsize	8
	.align		4
        /*0000*/ 	.word	0x00000000
	.align		4
        /*0004*/ 	.word	0xffffffff
	.align		4
        /*0008*/ 	.word	0x00000000
	.align		4
        /*000c*/ 	.word	0xfffffffe
	.align		4
        /*0010*/ 	.word	0x00000000
	.align		4
        /*0014*/ 	.word	0xfffffffd
	.align		4
        /*0018*/ 	.word	0x00000000
	.align		4
        /*001c*/ 	.word	0xfffffffc


//--------------------- .nv.constant4             --------------------------
	.section	.nv.constant4,"a",@progbits
	.align	8
	.align		8
.nv.constant4:
        /*0000*/ 	.dword	_ZN41_INTERNAL_9bdf1cda_4_k_cu_78f1ed59_2401004cuda3std3__45__cpo5beginE
	.align		8
        /*0008*/ 	.dword	_ZN41_INTERNAL_9bdf1cda_4_k_cu_78f1ed59_2401004cuda3std3__45__cpo3endE
	.align		8
        /*0010*/ 	.dword	_ZN41_INTERNAL_9bdf1cda_4_k_cu_78f1ed59_2401004cuda3std3__45__cpo6cbeginE
	.align		8
        /*0018*/ 	.dword	_ZN41_INTERNAL_9bdf1cda_4_k_cu_78f1ed59_2401004cuda3std3__45__cpo4cendE
	.align		8
        /*0020*/ 	.dword	_ZN41_INTERNAL_9bdf1cda_4_k_cu_78f1ed59_2401004cuda3std3__45__cpo6rbeginE
	.align		8
        /*0028*/ 	.dword	_ZN41_INTERNAL_9bdf1cda_4_k_cu_78f1ed59_2401004cuda3std3__45__cpo4rendE
	.align		8
        /*0030*/ 	.dword	_ZN41_INTERNAL_9bdf1cda_4_k_cu_78f1ed59_2401004cuda3std3__45__cpo7crbeginE
	.align		8
        /*0038*/ 	.dword	_ZN41_INTERNAL_9bdf1cda_4_k_cu_78f1ed59_2401004cuda3std3__45__cpo5crendE
	.align		8
        /*0040*/ 	.dword	_ZN41_INTERNAL_9bdf1cda_4_k_cu_78f1ed59_2401004cuda3std3__443_GLOBAL__N__9bdf1cda_4_k_cu_78f1ed59_2401006ignoreE
	.align		8
        /*0048*/ 	.dword	_ZN41_INTERNAL_9bdf1cda_4_k_cu_78f1ed59_2401004cuda3std3__419piecewise_constructE
	.align		8
        /*0050*/ 	.dword	_ZN41_INTERNAL_9bdf1cda_4_k_cu_78f1ed59_2401004cuda3std3__48in_placeE
	.align		8
        /*0058*/ 	.dword	_ZN41_INTERNAL_9bdf1cda_4_k_cu_78f1ed59_2401004cuda3std3__420unreachable_sentinelE
	.align		8
        /*0060*/ 	.dword	_ZN41_INTERNAL_9bdf1cda_4_k_cu_78f1ed59_2401004cuda3std3__47nulloptE
	.align		8
        /*0068*/ 	.dword	_ZN41_INTERNAL_9bdf1cda_4_k_cu_78f1ed59_2401004cuda3std3__48unexpectE
	.align		8
        /*0070*/ 	.dword	_ZN41_INTERNAL_9bdf1cda_4_k_cu_78f1ed59_2401004cuda3std6ranges3__45__cpo4swapE
	.align		8
        /*0078*/ 	.dword	_ZN41_INTERNAL_9bdf1cda_4_k_cu_78f1ed59_2401004cuda3std6ranges3__45__cpo9iter_moveE
	.align		8
        /*0080*/ 	.dword	_ZN41_INTERNAL_9bdf1cda_4_k_cu_78f1ed59_2401004cuda3std6ranges3__45__cpo5beginE
	.align		8
        /*0088*/ 	.dword	_ZN41_INTERNAL_9bdf1cda_4_k_cu_78f1ed59_2401004cuda3std6ranges3__45__cpo3endE
	.align		8
        /*0090*/ 	.dword	_ZN41_INTERNAL_9bdf1cda_4_k_cu_78f1ed59_2401004cuda3std6ranges3__45__cpo6cbeginE
	.align		8
        /*0098*/ 	.dword	_ZN41_INTERNAL_9bdf1cda_4_k_cu_78f1ed59_2401004cuda3std6ranges3__45__cpo4cendE
	.align		8
        /*00a0*/ 	.dword	_ZN41_INTERNAL_9bdf1cda_4_k_cu_78f1ed59_2401004cuda3std6ranges3__45__cpo7advanceE
	.align		8
        /*00a8*/ 	.dword	_ZN41_INTERNAL_9bdf1cda_4_k_cu_78f1ed59_2401004cuda3std6ranges3__45__cpo9iter_swapE
	.align		8
        /*00b0*/ 	.dword	_ZN41_INTERNAL_9bdf1cda_4_k_cu_78f1ed59_2401004cuda3std6ranges3__45__cpo4nextE
	.align		8
        /*00b8*/ 	.dword	_ZN41_INTERNAL_9bdf1cda_4_k_cu_78f1ed59_2401004cuda3std6ranges3__45__cpo4prevE
	.align		8
        /*00c0*/ 	.dword	_ZN41_INTERNAL_9bdf1cda_4_k_cu_78f1ed59_2401004cuda3std6ranges3__45__cpo4dataE
	.align		8
        /*00c8*/ 	.dword	_ZN41_INTERNAL_9bdf1cda_4_k_cu_78f1ed59_2401004cuda3std6ranges3__45__cpo5cdataE
	.align		8
        /*00d0*/ 	.dword	_ZN41_INTERNAL_9bdf1cda_4_k_cu_78f1ed59_2401004cuda3std6ranges3__45__cpo4sizeE
	.align		8
        /*00d8*/ 	.dword	_ZN41_INTERNAL_9bdf1cda_4_k_cu_78f1ed59_2401004cuda3std6ranges3__45__cpo5ssizeE
	.align		8
        /*00e0*/ 	.dword	_ZN41_INTERNAL_9bdf1cda_4_k_cu_78f1ed59_2401004cuda3std6ranges3__45__cpo8distanceE
	.align		8
        /*00e8*/ 	.dword	_ZN41_INTERNAL_9bdf1cda_4_k_cu_78f1ed59_2401006thrust24THRUST_300001_SM_1000_NS8cuda_cub3parE
	.align		8
        /*00f0*/ 	.dword	_ZN41_INTERNAL_9bdf1cda_4_k_cu_78f1ed59_2401006thrust24THRUST_300001_SM_1000_NS8cuda_cub10par_nosyncE
	.align		8
        /*00f8*/ 	.dword	_ZN41_INTERNAL_9bdf1cda_4_k_cu_78f1ed59_2401006thrust24THRUST_300001_SM_1000_NS6system6detail10sequential3seqE
	.align		8
        /*0100*/ 	.dword	_ZN41_INTERNAL_9bdf1cda_4_k_cu_78f1ed59_2401006thrust24THRUST_300001_SM_1000_NS6system3cpp3parE
	.align		8
        /*0108*/ 	.dword	_ZN41_INTERNAL_9bdf1cda_4_k_cu_78f1ed59_2401006thrust24THRUST_300001_SM_1000_NS12placeholders2_1E
	.align		8
        /*0110*/ 	.dword	_ZN41_INTERNAL_9bdf1cda_4_k_cu_78f1ed59_2401006thrust24THRUST_300001_SM_1000_NS12placeholders2_2E
	.align		8
        /*0118*/ 	.dword	_ZN41_INTERNAL_9bdf1cda_4_k_cu_78f1ed59_2401006thrust24THRUST_300001_SM_1000_NS12placeholders2_3E
	.align		8
        /*0120*/ 	.dword	_ZN41_INTERNAL_9bdf1cda_4_k_cu_78f1ed59_2401006thrust24THRUST_300001_SM_1000_NS12placeholders2_4E
	.align		8
        /*0128*/ 	.dword	_ZN41_INTERNAL_9bdf1cda_4_k_cu_78f1ed59_2401006thrust24THRUST_300001_SM_1000_NS12placeholders2_5E
	.align		8
        /*0130*/ 	.dword	_ZN41_INTERNAL_9bdf1cda_4_k_cu_78f1ed59_2401006thrust24THRUST_300001_SM_1000_NS12placeholders2_6E
	.align		8
        /*0138*/ 	.dword	_ZN41_INTERNAL_9bdf1cda_4_k_cu_78f1ed59_2401006thrust24THRUST_300001_SM_1000_NS12placeholders2_7E
	.align		8
        /*0140*/ 	.dword	_ZN41_INTERNAL_9bdf1cda_4_k_cu_78f1ed59_2401006thrust24THRUST_300001_SM_1000_NS12placeholders2_8E
	.align		8
        /*0148*/ 	.dword	_ZN41_INTERNAL_9bdf1cda_4_k_cu_78f1ed59_2401006thrust24THRUST_300001_SM_1000_NS12placeholders2_9E
	.align		8
        /*0150*/ 	.dword	_ZN41_INTERNAL_9bdf1cda_4_k_cu_78f1ed59_2401006thrust24THRUST_300001_SM_1000_NS12placeholders3_10E
	.align		8
        /*0158*/ 	.dword	_ZN41_INTERNAL_9bdf1cda_4_k_cu_78f1ed59_2401006thrust24THRUST_300001_SM_1000_NS3seqE
	.align		8
        /*0160*/ 	.dword	_ZN41_INTERNAL_9bdf1cda_4_k_cu_78f1ed59_2401006thrust24THRUST_300001_SM_1000_NS6deviceE


//--------------------- .text._ZN3cub18CUB_300001_SM_10006detail11EmptyKernelIvEEvv --------------------------
	.section	.text._ZN3cub18CUB_300001_SM_10006detail11EmptyKernelIvEEvv,"ax",@progbits
	.align	128
        .global         _ZN3cub18CUB_300001_SM_10006detail11EmptyKernelIvEEvv
        .type           _ZN3cub18CUB_300001_SM_10006detail11EmptyKernelIvEEvv,@function
        .size           _ZN3cub18CUB_300001_SM_10006detail11EmptyKernelIvEEvv,(.L_x_1 - _ZN3cub18CUB_300001_SM_10006detail11EmptyKernelIvEEvv)
        .other          _ZN3cub18CUB_300001_SM_10006detail11EmptyKernelIvEEvv,@"STO_CUDA_ENTRY STV_DEFAULT"
_ZN3cub18CUB_300001_SM_10006detail11EmptyKernelIvEEvv:
.text._ZN3cub18CUB_300001_SM_10006detail11EmptyKernelIvEEvv:
[----:B------:R-:W-:Y:S01]  /*0000*/  LDC R1, c[0x0][0x37c] ;  /* 0x0000df00ff017b82 */ /* 0x000fe20000000800 */
[----:B------:R-:W-:Y:S05]  /*0010*/  EXIT ;  /* 0x000000000000794d */ /* 0x000fea0003800000 */
.L_x_0:
[----:B------:R-:W-:-:S00]  /*0020*/  BRA `(.L_x_0) ;  /* 0xfffffffc00fc7947 */ /* 0x000fc0000383ffff */
[----:B------:R-:W-:-:S00]  /*0030*/  NOP ;  /* 0x0000000000007918 */ /* 0x000fc00000000000 */
        /* <DEDUP_REMOVED lines=12> */
.L_x_1:


//--------------------- .nv.shared.reserved.0     --------------------------
	.section	.nv.shared.reserved.0,"aw",@nobits
	.weak		__nv_reservedSMEM_offset_0_alias
	.size		__nv_reservedSMEM_offset_0_alias, 0, 64
	.other		__nv_reservedSMEM_offset_0_alias,@"STO_CUDA_RESERVED_SHARED STV_DEFAULT"
__nv_reservedSMEM_offset_0_alias:
	.zero		0
	.zero		64


//--------------------- .nv.global                --------------------------
	.section	.nv.global,"aw",@nobits
.nv.global:
	.type		_ZN41_INTERNAL_9bdf1cda_4_k_cu_78f1ed59_2401006thrust24THRUST_300001_SM_1000_NS12placeholders2_8E,@object
	.size		_ZN41_INTERNAL_9bdf1cda_4_k_cu_78f1ed59_2401006thrust24THRUST_300001_SM_1000_NS12placeholders2_8E,(_ZN41_INTERNAL_9bdf1cda_4_k_cu_78f1ed59_2401004cuda3std3__443_GLOBAL__N__9bdf1cda_4_k_cu_78f1ed59_2401006ignoreE - _ZN41_INTERNAL_9bdf1cda_4_k_cu_78f1ed59_2401006thrust24THRUST_300001_SM_1000_NS12placeholders2_8E)
_ZN41_INTERNAL_9bdf1cda_4_k_cu_78f1ed59_2401006thrust24THRUST_300001_SM_1000_NS12placeholders2_8E:
	.zero		1
	.type		_ZN41_INTERNAL_9bdf1cda_4_k_cu_78f1ed59_2401004cuda3std3__443_GLOBAL__N__9bdf1cda_4_k_cu_78f1ed59_2401006ignoreE,@object
	.size		_ZN41_INTERNAL_9bdf1cda_4_k_cu_78f1ed59_2401004cuda3std3__443_GLOBAL__N__9bdf1cda_4_k_cu_78f1ed59_2401006ignoreE,(_ZN41_INTERNAL_9bdf1cda_4_k_cu_78f1ed59_2401004cuda3std6ranges3__45__cpo4dataE - _ZN41_INTERNAL_9bdf1cda_4_k_cu_78f1ed59_2401004cuda3std3__443_GLOBAL__N__9bdf1cda_4_k_cu_78f1ed59_2401006ignoreE)
_ZN41_INTERNAL_9bdf1cda_4_k_cu_78f1ed59_2401004cuda3std3__443_GLOBAL__N__9bdf1cda_4_k_cu_78f1ed59_2401006ignoreE:
	.zero		1
	.type		_ZN41_INTERNAL_9bdf1cda_4_k_cu_78f1ed59_2401004cuda3std6ranges3__45__cpo4dataE,@object
	.size		_ZN41_INTERNAL_9bdf1cda_4_k_cu_78f1ed59_2401004cuda3std6ranges3__45__cpo4dataE,(_ZN41_INTERNAL_9bdf1cda_4_k_cu_78f1ed59_2401006thrust24THRUST_300001_SM_1000_NS6system3cpp3parE - _ZN41_INTERNAL_9bdf1cda_4_k_cu_78f1ed59_2401004cuda3std6ranges3__45__cpo4dataE)
_ZN41_INTERNAL_9bdf1cda_4_k_cu_78f1ed59_2401004cuda3std6ranges3__45__cpo4dataE:
	.zero		1
	.type		_ZN41_INTERNAL_9bdf1cda_4_k_cu_78f1ed59_2401006thrust24THRUST_300001_SM_1000_NS6system3cpp3parE,@object
	.size		_ZN41_INTERNAL_9bdf1cda_4_k_cu_78f1ed59_2401006thrust24THRUST_300001_SM_1000_NS6system3cpp3parE,(_ZN41_INTERNAL_9bdf1cda_4_k_cu_78f1ed59_2401004cuda3std3__45__cpo5beginE - _ZN41_INTERNAL_9bdf1cda_4_k_cu_78f1ed59_2401006thrust24THRUST_300001_SM_1000_NS6system3cpp3parE)
_ZN41_INTERNAL_9bdf1cda_4_k_cu_78f1ed59_2401006thrust24THRUST_300001_SM_1000_NS6system3cpp3parE:
	.zero		1
	.type		_ZN41_INTERNAL_9bdf1cda_4_k_cu_78f1ed59_2401004cuda3std3__45__cpo5beginE,@object
	.size		_ZN41_INTERNAL_9bdf1cda_4_k_cu_78f1ed59_2401004cuda3std3__45__cpo5beginE,(_ZN41_INTERNAL_9bdf1cda_4_k_cu_78f1ed59_2401004cuda3std6ranges3__45__cpo5beginE - _ZN41_INTERNAL_9bdf1cda_4_k_cu_78f1ed59_2401004cuda3std3__45__cpo5beginE)
_ZN41_INTERNAL_9bdf1cda_4_k_cu_78f1ed59_2401004cuda3std3__45__cpo5beginE:
	.zero		1
	.type		_ZN41_INTERNAL_9bdf1cda_4_k_cu_78f1ed59_2401004cuda3std6ranges3__45__cpo5beginE,@object
	.size		_ZN41_INTERNAL_9bdf1cda_4_k_cu_78f1ed59_2401004cuda3std6ranges3__45__cpo5beginE,(_ZN41_INTERNAL_9bdf1cda_4_k_cu_78f1ed59_2401006thrust24THRUST_300001_SM_1000_NS6deviceE - _ZN41_INTERNAL_9bdf1cda_4_k_cu_78f1ed59_2401004cuda3std6ranges3__45__cpo5beginE)
_ZN41_INTERNAL_9bdf1cda_4_k_cu_78f1ed59_2401004cuda3std6ranges3__45__cpo5beginE:
	.zero		1
	.type		_ZN41_INTERNAL_9bdf1cda_4_k_cu_78f1ed59_2401006thrust24THRUST_300001_SM_1000_NS6deviceE,@object
	.size		_ZN41_INTERNAL_9bdf1cda_4_k_cu_78f1ed59_2401006thrust24THRUST_300001_SM_1000_NS6deviceE,(_ZN41_INTERNAL_9bdf1cda_4_k_cu_78f1ed59_2401004cuda3std3__47nulloptE - _ZN41_INTERNAL_9bdf1cda_4_k_cu_78f1ed59_2401006thrust24THRUST_300001_SM_1000_NS6deviceE)
_ZN41_INTERNAL_9bdf1cda_4_k_cu_78f1ed59_2401006thrust24THRUST_300001_SM_1000_NS6deviceE:
	.zero		1
	.type		_ZN41_INTERNAL_9bdf1cda_4_k_cu_78f1ed59_2401004cuda3std3__47nulloptE,@object
	.size		_ZN41_INTERNAL_9bdf1cda_4_k_cu_78f1ed59_2401004cuda3std3__47nulloptE,(_ZN41_INTERNAL_9bdf1cda_4_k_cu_78f1ed59_2401004cuda3std6ranges3__45__cpo8distanceE - _ZN41_INTERNAL_9bdf1cda_4_k_cu_78f1ed59_2401004cuda3std3__47nulloptE)
_ZN41_INTERNAL_9bdf1cda_4_k_cu_78f1ed59_2401004cuda3std3__47nulloptE:
	.zero		1
	.type		_ZN41_INTERNAL_9bdf1cda_4_k_cu_78f1ed59_2401004cuda3std6ranges3__45__cpo8distanceE,@object
	.size		_ZN41_INTERNAL_9bdf1cda_4_k_cu_78f1ed59_2401004cuda3std6ranges3__45__cpo8distanceE,(_ZN41_INTERNAL_9bdf1cda_4_k_cu_78f1ed59_2401006thrust24THRUST_300001_SM_1000_NS12placeholders2_4E - _ZN41_INTERNAL_9bdf1cda_4_k_cu_78f1ed59_2401004cuda3std6ranges3__45__cpo8distanceE)
_ZN41_INTERNAL_9bdf1cda_4_k_cu_78f1ed59_2401004cuda3std6ranges3__45__cpo8distanceE:
	.zero		1
	.type		_ZN41_INTERNAL_9bdf1cda_4_k_cu_78f1ed59_2401006thrust24THRUST_300001_SM_1000_NS12placeholders2_4E,@object
	.size		_ZN41_INTERNAL_9bdf1cda_4_k_cu_78f1ed59_2401006thrust24THRUST_300001_SM_1000_NS12placeholders2_4E,(_ZN41_INTERNAL_9bdf1cda_4_k_cu_78f1ed59_2401004cuda3std3__45__cpo6rbeginE - _ZN41_INTERNAL_9bdf1cda_4_k_cu_78f1ed59_2401006thrust24THRUST_300001_SM_1000_NS12placeholders2_4E)
_ZN41_INTERNAL_9bdf1cda_4_k_cu_78f1ed59_2401006thrust24THRUST_300001_SM_1000_NS12placeholders2_4E:
	.zero		1
	.type		_ZN41_INTERNAL_9bdf1cda_4_k_cu_78f1ed59_2401004cuda3std3__45__cpo6rbeginE,@object
	.size		_ZN41_INTERNAL_9bdf1cda_4_k_cu_78f1ed59_2401004cuda3std3__45__cpo6rbeginE,(_ZN41_INTERNAL_9bdf1cda_4_k_cu_78f1ed59_2401004cuda3std6ranges3__45__cpo7advanceE - _ZN41_INTERNAL_9bdf1cda_4_k_cu_78f1ed59_2401004cuda3std3__45__cpo6rbeginE)
_ZN41_INTERNAL_9bdf1cda_4_k_cu_78f1ed59_2401004cuda3std3__45__cpo6rbeginE:
	.zero		1
	.type		_ZN41_INTERNAL_9bdf1cda_4_k_cu_78f1ed59_2401004cuda3std6ranges3__45__cpo7advanceE,@object
	.size		_ZN41_INTERNAL_9bdf1cda_4_k_cu_78f1ed59_2401004cuda3std6ranges3__45__cpo7advanceE,(_ZN41_INTERNAL_9bdf1cda_4_k_cu_78f1ed59_2401006thrust24THRUST_300001_SM_1000_NS12placeholders3_10E - _ZN41_INTERNAL_9bdf1cda_4_k_cu_78f1ed59_2401004cuda3std6ranges3__45__cpo7advanceE)
_ZN41_INTERNAL_9bdf1cda_4_k_cu_78f1ed59_2401004cuda3std6ranges3__45__cpo7advanceE:
	.zero		1
	.type		_ZN41_INTERNAL_9bdf1cda_4_k_cu_78f1ed59_2401006thrust24THRUST_300001_SM_1000_NS12placeholders3_10E,@object
	.size		_ZN41_INTERNAL_9bdf1cda_4_k_cu_78f1ed59_2401006thrust24THRUST_300001_SM_1000_NS12placeholders3_10E,(_ZN41_INTERNAL_9bdf1cda_4_k_cu_78f1ed59_2401004cuda3std3__48in_placeE - _ZN41_INTERNAL_9bdf1cda_4_k_cu_78f1ed59_2401006thrust24THRUST_300001_SM_1000_NS12placeholders3_10E)
_ZN41_INTERNAL_9bdf1cda_4_k_cu_78f1ed59_2401006thrust24THRUST_300001_SM_1000_NS12placeholders3_10E:
	.zero		1
	.type		_ZN41_INTERNAL_9bdf1cda_4_k_cu_78f1ed59_2401004cuda3std3__48in_placeE,@object
	.size		_ZN41_INTERNAL_9bdf1cda_4_k_cu_78f1ed59_2401004cuda3std3__48in_placeE,(_ZN41_INTERNAL_9bdf1cda_4_k_cu_78f1ed59_2401004cuda3std6ranges3__45__cpo4sizeE - _ZN41_INTERNAL_9bdf1cda_4_k_cu_78f1ed59_2401004cuda3std3__48in_placeE)
_ZN41_INTERNAL_9bdf1cda_4_k_cu_78f1ed59_2401004cuda3std3__48in_placeE:
	.zero		1
	.type		_ZN41_INTERNAL_9bdf1cda_4_k_cu_78f1ed59_2401004cuda3std6ranges3__45__cpo4sizeE,@object
	.size		_ZN41_INTERNAL_9bdf1cda_4_k_cu_78f1ed59_2401004cuda3std6ranges3__45__cpo4sizeE,(_ZN41_INTERNAL_9bdf1cda_4_k_cu_78f1ed59_2401006thrust24THRUST_300001_SM_1000_NS12placeholders2_2E - _ZN41_INTERNAL_9bdf1cda_4_k_cu_78f1ed59_2401004cuda3std6ranges3__45__cpo4sizeE)
_ZN41_INTERNAL_9bdf1cda_4_k_cu_78f1ed59_2401004cuda3std6ranges3__45__cpo4sizeE:
	.zero		1
	.type		_ZN41_INTERNAL_9bdf1cda_4_k_cu_78f1ed59_2401006thrust24THRUST_300001_SM_1000_NS12placeholders2_2E,@object
	.size		_ZN41_INTERNAL_9bdf1cda_4_k_cu_78f1ed59_2401006thrust24THRUST_300001_SM_1000_NS12placeholders2_2E,(_ZN41_INTERNAL_9bdf1cda_4_k_cu_78f1ed59_2401004cuda3std3__45__cpo6cbeginE - _ZN41_INTERNAL_9bdf1cda_4_k_cu_78f1ed59_2401006thrust24THRUST_300001_SM_1000_NS12placeholders2_2E)
_ZN41_INTERNAL_9bdf1cda_4_k_cu_78f1ed59_2401006thrust24THRUST_300001_SM_1000_NS12placeholders2_2E:
	.zero		1
	.type		_ZN41_INTERNAL_9bdf1cda_4_k_cu_78f1ed59_2401004cuda3std3__45__cpo6cbeginE,@object
	.size		_ZN41_INTERNAL_9bdf1cda_4_k_cu_78f1ed59_2401004cuda3std3__45__cpo6cbeginE,(_ZN41_INTERNAL_9bdf1cda_4_k_cu_78f1ed59_2401004cuda3std6ranges3__45__cpo6cbeginE - _ZN41_INTERNAL_9bdf1cda_4_k_cu_78f1ed59_2401004cuda3std3__45__cpo6cbeginE)
_ZN41_INTERNAL_9bdf1cda_4_k_cu_78f1ed59_2401004cuda3std3__45__cpo6cbeginE:
	.zero		1
	.type		_ZN41_INTERNAL_9bdf1cda_4_k_cu_78f1ed59_2401004cuda3std6ranges3__45__cpo6cbeginE,@object
	.size		_ZN41_INTERNAL_9bdf1cda_4_k_cu_78f1ed59_2401004cuda3std6ranges3__45__cpo6cbeginE,(_ZN41_INTERNAL_9bdf1cda_4_k_cu_78f1ed59_2401006thrust24THRUST_300001_SM_1000_NS12placeholders2_6E - _ZN41_INTERNAL_9bdf1cda_4_k_cu_78f1ed59_2401004cuda3std6ranges3__45__cpo6cbeginE)
_ZN41_INTERNAL_9bdf1cda_4_k_cu_78f1ed59_2401004cuda3std6ranges3__45__cpo6cbeginE:
	.zero		1
	.type		_ZN41_INTERNAL_9bdf1cda_4_k_cu_78f1ed59_2401006thrust24THRUST_300001_SM_1000_NS12placeholders2_6E,@object
	.size		_ZN41_INTERNAL_9bdf1cda_4_k_cu_78f1ed59_2401006thrust24THRUST_300001_SM_1000_NS12placeholders2_6E,(_ZN41_INTERNAL_9bdf1cda_4_k_cu_78f1ed59_2401004cuda3std3__45__cpo7crbeginE - _ZN41_INTERNAL_9bdf1cda_4_k_cu_78f1ed59_2401006thrust24THRUST_300001_SM_1000_NS12placeholders2_6E)
_ZN41_INTERNAL_9bdf1cda_4_k_cu_78f1ed59_2401006thrust24THRUST_300001_SM_1000_NS12placeholders2_6E:
	.zero		1
	.type		_ZN41_INTERNAL_9bdf1cda_4_k_cu_78f1ed59_2401004cuda3std3__45__cpo7crbeginE,@object
	.size		_ZN41_INTERNAL_9bdf1cda_4_k_cu_78f1ed59_2401004cuda3std3__45__cpo7crbeginE,(_ZN41_INTERNAL_9bdf1cda_4_k_cu_78f1ed59_2401004cuda3std6ranges3__45__cpo4nextE - _ZN41_INTERNAL_9bdf1cda_4_k_cu_78f1ed59_2401004cuda3std3__45__cpo7crbeginE)
_ZN41_INTERNAL_9bdf1cda_4_k_cu_78f1ed59_2401004cuda3std3__45__cpo7crbeginE:
	.zero		1
	.type		_ZN41_INTERNAL_9bdf1cda_4_k_cu_78f1ed59_2401004cuda3std6ranges3__45__cpo4nextE,@object
	.size		_ZN41_INTERNAL_9bdf1cda_4_k_cu_78f1ed59_2401004cuda3std6ranges3__45__cpo4nextE,(_ZN41_INTERNAL_9bdf1cda_4_k_cu_78f1ed59_2401004cuda3std6ranges3__45__cpo4swapE - _ZN41_INTERNAL_9bdf1cda_4_k_cu_78f1ed59_2401004cuda3std6ranges3__45__cpo4nextE)
_ZN41_INTERNAL_9bdf1cda_4_k_cu_78f1ed59_2401004cuda3std6ranges3__45__cpo4nextE:
	.zero		1
	.type		_ZN41_INTERNAL_9bdf1cda_4_k_cu_78f1ed59_2401004cuda3std6ranges3__45__cpo4swapE,@object
	.size		_ZN41_INTERNAL_9bdf1cda_4_k_cu_78f1ed59_2401004cuda3std6ranges3__45__cpo4swapE,(_ZN41_INTERNAL_9bdf1cda_4_k_cu_78f1ed59_2401006thrust24THRUST_300001_SM_1000_NS8cuda_cub10par_nosyncE - _ZN41_INTERNAL_9bdf1cda_4_k_cu_78f1ed59_2401004cuda3std6ranges3__45__cpo4swapE)
_ZN41_INTERNAL_9bdf1cda_4_k_cu_78f1ed59_2401004cuda3std6ranges3__45__cpo4swapE:
	.zero		1
	.type		_ZN41_INTERNAL_9bdf1cda_4_k_cu_78f1ed59_2401006thrust24THRUST_300001_SM_1000_NS8cuda_cub10par_nosyncE,@object
	.size		_ZN41_INTERNAL_9bdf1cda_4_k_cu_78f1ed59_2401006thrust24THRUST_300001_SM_1000_NS8cuda_cub10par_nosyncE,(_ZN41_INTERNAL_9bdf1cda_4_k_cu_78f1ed59_2401006thrust24THRUST_300001_SM_1000_NS3seqE - _ZN41_INTERNAL_9bdf1cda_4_k_cu_78f1ed59_2401006thrust24THRUST_300001_SM_1000_NS8cuda_cub10par_nosyncE)
_ZN41_INTERNAL_9bdf1cda_4_k_cu_78f1ed59_2401006thrust24THRUST_300001_SM_1000_NS8cuda_cub10par_nosyncE:
	.zero		1
	.type		_ZN41_INTERNAL_9bdf1cda_4_k_cu_78f1ed59_2401006thrust24THRUST_300001_SM_1000_NS3seqE,@object
	.size		_ZN41_INTERNAL_9bdf1cda_4_k_cu_78f1ed59_2401006thrust24THRUST_300001_SM_1000_NS3seqE,(_ZN41_INTERNAL_9bdf1cda_4_k_cu_78f1ed59_2401004cuda3std3__420unreachable_sentinelE - _ZN41_INTERNAL_9bdf1cda_4_k_cu_78f1ed59_2401006thrust24THRUST_300001_SM_1000_NS3seqE)
_ZN41_INTERNAL_9bdf1cda_4_k_cu_78f1ed59_2401006thrust24THRUST_300001_SM_1000_NS3seqE:
	.zero		1
	.type		_ZN41_INTERNAL_9bdf1cda_4_k_cu_78f1ed59_2401004cuda3std3__420unreachable_sentinelE,@object
	.size		_ZN41_INTERNAL_9bdf1cda_4_k_cu_78f1ed59_2401004cuda3std3__420unreachable_sentinelE,(_ZN41_INTERNAL_9bdf1cda_4_k_cu_78f1ed59_2401004cuda3std6ranges3__45__cpo5ssizeE - _ZN41_INTERNAL_9bdf1cda_4_k_cu_78f1ed59_2401004cuda3std3__420unreachable_sentinelE)
_ZN41_INTERNAL_9bdf1cda_4_k_cu_78f1ed59_2401004cuda3std3__420unreachable_sentinelE:
	.zero		1
	.type		_ZN41_INTERNAL_9bdf1cda_4_k_cu_78f1ed59_2401004cuda3std6ranges3__45__cpo5ssizeE,@object
	.size		_ZN41_INTERNAL_9bdf1cda_4_k_cu_78f1ed59_2401004cuda3std6ranges3__45__cpo5ssizeE,(_ZN41_INTERNAL_9bdf1cda_4_k_cu_78f1ed59_2401006thrust24THRUST_300001_SM_1000_NS12placeholders2_3E - _ZN41_INTERNAL_9bdf1cda_4_k_cu_78f1ed59_2401004cuda3std6ranges3__45__cpo5ssizeE)
_ZN41_INTERNAL_9bdf1cda_4_k_cu_78f1ed59_2401004cuda3std6ranges3__45__cpo5ssizeE:
	.zero		1
	.type		_ZN41_INTERNAL_9bdf1cda_4_k_cu_78f1ed59_2401006thrust24THRUST_300001_SM_1000_NS12placeholders2_3E,@object
	.size		_ZN41_INTERNAL_9bdf1cda_4_k_cu_78f1ed59_2401006thrust24THRUST_300001_SM_1000_NS12placeholders2_3E,(_ZN41_INTERNAL_9bdf1cda_4_k_cu_78f1ed59_2401004cuda3std3__45__cpo4cendE - _ZN41_INTERNAL_9bdf1cda_4_k_cu_78f1ed59_2401006thrust24THRUST_300001_SM_1000_NS12placeholders2_3E)
_ZN41_INTERNAL_9bdf1cda_4_k_cu_78f1ed59_2401006thrust24THRUST_300001_SM_1000_NS12placeholders2_3E:
	.zero		1
	.type		_ZN41_INTERNAL_9bdf1cda_4_k_cu_78f1ed59_2401004cuda3std3__45__cpo4cendE,@object
	.size		_ZN41_INTERNAL_9bdf1cda_4_k_cu_78f1ed59_2401004cuda3std3__45__cpo4cendE,(_ZN41_INTERNAL_9bdf1cda_4_k_cu_78f1ed59_2401004cuda3std6ranges3__45__cpo4cendE - _ZN41_INTERNAL_9bdf1cda_4_k_cu_78f1ed59_2401004cuda3std3__45__cpo4cendE)
_ZN41_INTERNAL_9bdf1cda_4_k_cu_78f1ed59_2401004cuda3std3__45__cpo4cendE:
	.zero		1
	.type		_ZN41_INTERNAL_9bdf1cda_4_k_cu_78f1ed59_2401004cuda3std6ranges3__45__cpo4cendE,@object
	.size		_ZN41_INTERNAL_9bdf1cda_4_k_cu_78f1ed59_2401004cuda3std6ranges3__45__cpo4cendE,(_ZN41_INTERNAL_9bdf1cda_4_k_cu_78f1ed59_2401006thrust24THRUST_300001_SM_1000_NS12placeholders2_7E - _ZN41_INTERNAL_9bdf1cda_4_k_cu_78f1ed59_2401004cuda3std6ranges3__45__cpo4cendE)
_ZN41_INTERNAL_9bdf1cda_4_k_cu_78f1ed59_2401004cuda3std6ranges3__45__cpo4cendE:
	.zero		1
	.type		_ZN41_INTERNAL_9bdf1cda_4_k_cu_78f1ed59_2401006thrust24THRUST_300001_SM_1000_NS12placeholders2_7E,@object
	.size		_ZN41_INTERNAL_9bdf1cda_4_k_cu_78f1ed59_2401006thrust24THRUST_300001_SM_1000_NS12placeholders2_7E,(_ZN41_INTERNAL_9bdf1cda_4_k_cu_78f1ed59_2401004cuda3std3__45__cpo5crendE - _ZN41_INTERNAL_9bdf1cda_4_k_cu_78f1ed59_2401006thrust24THRUST_300001_SM_1000_NS12placeholders2_7E)
_ZN41_INTERNAL_9bdf1cda_4_k_cu_78f1ed59_2401006thrust24THRUST_300001_SM_1000_NS12placeholders2_7E:
	.zero		1
	.type		_ZN41_INTERNAL_9bdf1cda_4_k_cu_78f1ed59_2401004cuda3std3__45__cpo5crendE,@object
	.size		_ZN41_INTERNAL_9bdf1cda_4_k_cu_78f1ed59_2401004cuda3std3__45__cpo5crendE,(_ZN41_INTERNAL_9bdf1cda_4_k_cu_78f1ed59_2401004cuda3std6ranges3__45__cpo4prevE - _ZN41_INTERNAL_9bdf1cda_4_k_cu_78f1ed59_2401004cuda3std3__45__cpo5crendE)
_ZN41_INTERNAL_9bdf1cda_4_k_cu_78f1ed59_2401004cuda3std3__45__cpo5crendE:
	.zero		1
	.type		_ZN41_INTERNAL_9bdf1cda_4_k_cu_78f1ed59_2401004cuda3std6ranges3__45__cpo4prevE,@object
	.size		_ZN41_INTERNAL_9bdf1cda_4_k_cu_78f1ed59_2401004cuda3std6ranges3__45__cpo4prevE,(_ZN41_INTERNAL_9bdf1cda_4_k_cu_78f1ed59_2401004cuda3std6ranges3__45__cpo9iter_moveE - _ZN41_INTERNAL_9bdf1cda_4_k_cu_78f1ed59_2401004cuda3std6ranges3__45__cpo4prevE)
_ZN41_INTERNAL_9bdf1cda_4_k_cu_78f1ed59_2401004cuda3std6ranges3__45__cpo4prevE:
	.zero		1
	.type		_ZN41_INTERNAL_9bdf1cda_4_k_cu_78f1ed59_2401004cuda3std6ranges3__45__cpo9iter_moveE,@object
	.size		_ZN41_INTERNAL_9bdf1cda_4_k_cu_78f1ed59_2401004cuda3std6ranges3__45__cpo9iter_moveE,(_ZN41_INTERNAL_9bdf1cda_4_k_cu_78f1ed59_2401006thrust24THRUST_300001_SM_1000_NS6system6detail10sequential3seqE - _ZN41_INTERNAL_9bdf1cda_4_k_cu_78f1ed59_2401004cuda3std6ranges3__45__cpo9iter_moveE)
_ZN41_INTERNAL_9bdf1cda_4_k_cu_78f1ed59_2401004cuda3std6ranges3__45__cpo9iter_moveE:
	.zero		1
	.type		_ZN41_INTERNAL_9bdf1cda_4_k_cu_78f1ed59_2401006thrust24THRUST_300001_SM_1000_NS6system6detail10sequential3seqE,@object
	.size		_ZN41_INTERNAL_9bdf1cda_4_k_cu_78f1ed59_2401006thrust24THRUST_300001_SM_1000_NS6system6detail10sequential3seqE,(_ZN41_INTERNAL_9bdf1cda_4_k_cu_78f1ed59_2401006thrust24THRUST_300001_SM_1000_NS12placeholders2_9E - _ZN41_INTERNAL_9bdf1cda_4_k_cu_78f1ed59_2401006thrust24THRUST_300001_SM_1000_NS6system6detail10sequential3seqE)
_ZN41_INTERNAL_9bdf1cda_4_k_cu_78f1ed59_2401006thrust24THRUST_300001_SM_1000_NS6system6detail10sequential3seqE:
	.zero		1
	.type		_ZN41_INTERNAL_9bdf1cda_4_k_cu_78f1ed59_2401006thrust24THRUST_300001_SM_1000_NS12placeholders2_9E,@object
	.size		_ZN41_INTERNAL_9bdf1cda_4_k_cu_78f1ed59_2401006thrust24THRUST_300001_SM_1000_NS12placeholders2_9E,(_ZN41_INTERNAL_9bdf1cda_4_k_cu_78f1ed59_2401004cuda3std3__419piecewise_constructE - _ZN41_INTERNAL_9bdf1cda_4_k_cu_78f1ed59_2401006thrust24THRUST_300001_SM_1000_NS12placeholders2_9E)
_ZN41_INTERNAL_9bdf1cda_4_k_cu_78f1ed59_2401006thrust24THRUST_300001_SM_1000_NS12placeholders2_9E:
	.zero		1
	.type		_ZN41_INTERNAL_9bdf1cda_4_k_cu_78f1ed59_2401004cuda3std3__419piecewise_constructE,@object
	.size		_ZN41_INTERNAL_9bdf1cda_4_k_cu_78f1ed59_2401004cuda3std3__419piecewise_constructE,(_ZN41_INTERNAL_9bdf1cda_4_k_cu_78f1ed59_2401004cuda3std6ranges3__45__cpo5cdataE - _ZN41_INTERNAL_9bdf1cda_4_k_cu_78f1ed59_2401004cuda3std3__419piecewise_constructE)
_ZN41_INTERNAL_9bdf1cda_4_k_cu_78f1ed59_2401004cuda3std3__419piecewise_constructE:
	.zero		1
	.type		_ZN41_INTERNAL_9bdf1cda_4_k_cu_78f1ed59_2401004cuda3std6ranges3__45__cpo5cdataE,@object
	.size		_ZN41_INTERNAL_9bdf1cda_4_k_cu_78f1ed59_2401004cuda3std6ranges3__45__cpo5cdataE,(_ZN41_INTERNAL_9bdf1cda_4_k_cu_78f1ed59_2401006thrust24THRUST_300001_SM_1000_NS12placeholders2_1E - _ZN41_INTERNAL_9bdf1cda_4_k_cu_78f1ed59_2401004cuda3std6ranges3__45__cpo5cdataE)
_ZN41_INTERNAL_9bdf1cda_4_k_cu_78f1ed59_2401004cuda3std6ranges3__45__cpo5cdataE:
	.zero		1
	.type		_ZN41_INTERNAL_9bdf1cda_4_k_cu_78f1ed59_2401006thrust24THRUST_300001_SM_1000_NS12placeholders2_1E,@object
	.size		_ZN41_INTERNAL_9bdf1cda_4_k_cu_78f1ed59_2401006thrust24THRUST_300001_SM_1000_NS12placeholders2_1E,(_ZN41_INTERNAL_9bdf1cda_4_k_cu_78f1ed59_2401004cuda3std3__45__cpo3endE - _ZN41_INTERNAL_9bdf1cda_4_k_cu_78f1ed59_2401006thrust24THRUST_300001_SM_1000_NS12placeholders2_1E)
_ZN41_INTERNAL_9bdf1cda_4_k_cu_78f1ed59_2401006thrust24THRUST_300001_SM_1000_NS12placeholders2_1E:
	.zero		1
	.type		_ZN41_INTERNAL_9bdf1cda_4_k_cu_78f1ed59_2401004cuda3std3__45__cpo3endE,@object
	.size		_ZN41_INTERNAL_9bdf1cda_4_k_cu_78f1ed59_2401004cuda3std3__45__cpo3endE,(_ZN41_INTERNAL_9bdf1cda_4_k_cu_78f1ed59_2401004cuda3std6ranges3__45__cpo3endE - _ZN41_INTERNAL_9bdf1cda_4_k_cu_78f1ed59_2401004cuda3std3__45__cpo3endE)
_ZN41_INTERNAL_9bdf1cda_4_k_cu_78f1ed59_2401004cuda3std3__45__cpo3endE:
	.zero		1
	.type		_ZN41_INTERNAL_9bdf1cda_4_k_cu_78f1ed59_2401004cuda3std6ranges3__45__cpo3endE,@object
	.size		_ZN41_INTERNAL_9bdf1cda_4_k_cu_78f1ed59_2401004cuda3std6ranges3__45__cpo3endE,(_ZN41_INTERNAL_9bdf1cda_4_k_cu_78f1ed59_2401006thrust24THRUST_300001_SM_1000_NS12placeholders2_5E - _ZN41_INTERNAL_9bdf1cda_4_k_cu_78f1ed59_2401004cuda3std6ranges3__45__cpo3endE)
_ZN41_INTERNAL_9bdf1cda_4_k_cu_78f1ed59_2401004cuda3std6ranges3__45__cpo3endE:
	.zero		1
	.type		_ZN41_INTERNAL_9bdf1cda_4_k_cu_78f1ed59_2401006thrust24THRUST_300001_SM_1000_NS12placeholders2_5E,@object
	.size		_ZN41_INTERNAL_9bdf1cda_4_k_cu_78f1ed59_2401006thrust24THRUST_300001_SM_1000_NS12placeholders2_5E,(_ZN41_INTERNAL_9bdf1cda_4_k_cu_78f1ed59_2401004cuda3std3__45__cpo4rendE - _ZN41_INTERNAL_9bdf1cda_4_k_cu_78f1ed59_2401006thrust24THRUST_300001_SM_1000_NS12placeholders2_5E)
_ZN41_INTERNAL_9bdf1cda_4_k_cu_78f1ed59_2401006thrust24THRUST_300001_SM_1000_NS12placeholders2_5E:
	.zero		1
	.type		_ZN41_INTERNAL_9bdf1cda_4_k_cu_78f1ed59_2401004cuda3std3__45__cpo4rendE,@object
	.size		_ZN41_INTERNAL_9bdf1cda_4_k_cu_78f1ed59_2401004cuda3std3__45__cpo4rendE,(_ZN41_INTERNAL_9bdf1cda_4_k_cu_78f1ed59_2401004cuda3std6ranges3__45__cpo9iter_swapE - _ZN41_INTERNAL_9bdf1cda_4_k_cu_78f1ed59_2401004cuda3std3__45__cpo4rendE)
_ZN41_INTERNAL_9bdf1cda_4_k_cu_78f1ed59_2401004cuda3std3__45__cpo4rendE:
	.zero		1
	.type		_ZN41_INTERNAL_9bdf1cda_4_k_cu_78f1ed59_2401004cuda3std6ranges3__45__cpo9iter_swapE,@object
	.size		_ZN41_INTERNAL_9bdf1cda_4_k_cu_78f1ed59_2401004cuda3std6ranges3__45__cpo9iter_swapE,(_ZN41_INTERNAL_9bdf1cda_4_k_cu_78f1ed59_2401004cuda3std3__48unexpectE - _ZN41_INTERNAL_9bdf1cda_4_k_cu_78f1ed59_2401004cuda3std6ranges3__45__cpo9iter_swapE)
_ZN41_INTERNAL_9bdf1cda_4_k_cu_78f1ed59_2401004cuda3std6ranges3__45__cpo9iter_swapE:
	.zero		1
	.type		_ZN41_INTERNAL_9bdf1cda_4_k_cu_78f1ed59_2401004cuda3std3__48unexpectE,@object
	.size		_ZN41_INTERNAL_9bdf1cda_4_k_cu_78f1ed59_2401004cuda3std3__48unexpectE,(_ZN41_INTERNAL_9bdf1cda_4_k_cu_78f1ed59_2401006thrust24THRUST_300001_SM_1000_NS8cuda_cub3parE - _ZN41_INTERNAL_9bdf1cda_4_k_cu_78f1ed59_2401004cuda3std3__48unexpectE)
_ZN41_INTERNAL_9bdf1cda_4_k_cu_78f1ed59_2401004cuda3std3__48unexpectE:
	.zero		1
	.type		_ZN41_INTERNAL_9bdf1cda_4_k_cu_78f1ed59_2401006thrust24THRUST_300001_SM_1000_NS8cuda_cub3parE,@object
	.size		_ZN41_INTERNAL_9bdf1cda_4_k_cu_78f1ed59_2401006thrust24THRUST_300001_SM_1000_NS8cuda_cub3parE,(.L_29 - _ZN41_INTERNAL_9bdf1cda_4_k_cu_78f1ed59_2401006thrust24THRUST_300001_SM_1000_NS8cuda_cub3parE)
_ZN41_INTERNAL_9bdf1cda_4_k_cu_78f1ed59_2401006thrust24THRUST_300001_SM_1000_NS8cuda_cub3parE:
	.zero		1
.L_29:


//--------------------- .nv.constant0._ZN3cub18CUB_300001_SM_10006detail11EmptyKernelIvEEvv --------------------------
	.section	.nv.constant0._ZN3cub18CUB_300001_SM_10006detail11EmptyKernelIvEEvv,"a",@progbits
	.sectionflags	@""
	.align	4
.nv.constant0._ZN3cub18CUB_300001_SM_10006detail11EmptyKernelIvEEvv:
	.zero		896


//--------------------- SYMBOLS --------------------------

	.type		.nv.reservedSmem.offset0,@object
	.size		.nv.reservedSmem.offset0,0x4
